//
// Generated by NVIDIA NVVM Compiler
//
// Compiler Build ID: CL-36424714
// Cuda compilation tools, release 13.0, V13.0.88
// Based on NVVM 20.0.0
//

.version 9.0
.target sm_100
.address_size 64

	// .globl	_Z6renderPfii

.visible .entry _Z6renderPfii(
	.param .u64 .ptr .align 1 _Z6renderPfii_param_0,
	.param .u32 _Z6renderPfii_param_1,
	.param .u32 _Z6renderPfii_param_2
)
{
	.reg .pred 	%p<4>;
	.reg .b32 	%r<16>;
	.reg .b32 	%f<7>;
	.reg .b64 	%rd<5>;

	ld.param.u64 	%rd1, [_Z6renderPfii_param_0];
	ld.param.u32 	%r3, [_Z6renderPfii_param_1];
	ld.param.u32 	%r5, [_Z6renderPfii_param_2];
	mov.u32 	%r6, %tid.x;
	mov.u32 	%r7, %ctaid.x;
	mov.u32 	%r8, %ntid.x;
	mad.lo.s32 	%r1, %r7, %r8, %r6;
	mov.u32 	%r9, %tid.y;
	mov.u32 	%r10, %ctaid.y;
	mov.u32 	%r11, %ntid.y;
	mad.lo.s32 	%r12, %r10, %r11, %r9;
	setp.ge.s32 	%p1, %r1, %r3;
	setp.ge.s32 	%p2, %r12, %r5;
	or.pred  	%p3, %p1, %p2;
	@%p3 bra 	$L__BB0_2;
	cvta.to.global.u64 	%rd2, %rd1;
	mad.lo.s32 	%r13, %r3, %r12, %r1;
	mul.lo.s32 	%r14, %r13, 3;
	cvt.rn.f32.s32 	%f1, %r1;
	cvt.rn.f32.s32 	%f2, %r3;
	div.rn.f32 	%f3, %f1, %f2;
	mul.wide.s32 	%rd3, %r14, 4;
	add.s64 	%rd4, %rd2, %rd3;
	st.global.f32 	[%rd4], %f3;
	cvt.rn.f32.u32 	%f4, %r12;
	cvt.rn.f32.u32 	%f5, %r5;
	div.rn.f32 	%f6, %f4, %f5;
	st.global.f32 	[%rd4+4], %f6;
	mov.b32 	%r15, 1045220557;
	st.global.u32 	[%rd4+8], %r15;
$L__BB0_2:
	ret;

}


// ===== COMPILED SASS (sm_100) =====

	.target	sm_100

	.elftype	@"ET_EXEC"


//--------------------- .note.nv.tkinfo           --------------------------
	.section	.note.nv.tkinfo,"",@"SHT_NOTE"
	.sectionflags	@"SHF_NOTE_NV_TKINFO"
	.tkinfo
        /*0018*/ 	.word	0x00000002
        /*0030*/ 	.string	""
        /*0030*/ 	.string	"ptxas"
        /*0030*/ 	.string	"Cuda compilation tools, release 13.0, V13.0.88"
        /*0030*/ 	.string	"Build cuda_13.0.r13.0/compiler.36424714_0"
        /*0030*/ 	.string	"-arch sm_100 -m 64 "



//--------------------- .note.nv.cuinfo           --------------------------
	.section	.note.nv.cuinfo,"",@"SHT_NOTE"
	.sectionflags	@"SHF_NOTE_NV_CUINFO"
        /*0018*/ 	.short	0x0002
        /*001a*/ 	.short	0x0064
        /*001c*/ 	.short	0x0082
	.zero		2


//--------------------- .nv.info                  --------------------------
	.section	.nv.info,"",@"SHT_CUDA_INFO"
	.align	4


	//----- nvinfo : EIATTR_REGCOUNT
	.align		4
        /*0000*/ 	.byte	0x04, 0x2f
        /*0002*/ 	.short	(.L_1 - .L_0)
	.align		4
.L_0:
        /*0004*/ 	.word	index@(_Z6renderPfii)
        /*0008*/ 	.word	0x00000011


	//----- nvinfo : EIATTR_FRAME_SIZE
	.align		4
.L_1:
        /*000c*/ 	.byte	0x04, 0x11
        /*000e*/ 	.short	(.L_3 - .L_2)
	.align		4
.L_2:
        /*0010*/ 	.word	index@($__internal_0_$__cuda_sm3x_div_rn_noftz_f32_slowpath)
        /*0014*/ 	.word	0x00000000


	//----- nvinfo : EIATTR_FRAME_SIZE
	.align		4
.L_3:
        /*0018*/ 	.byte	0x04, 0x11
        /*001a*/ 	.short	(.L_5 - .L_4)
	.align		4
.L_4:
        /*001c*/ 	.word	index@(_Z6renderPfii)
        /*0020*/ 	.word	0x00000000


	//----- nvinfo : EIATTR_MIN_STACK_SIZE
	.align		4
.L_5:
        /*0024*/ 	.byte	0x04, 0x12
        /*0026*/ 	.short	(.L_7 - .L_6)
	.align		4
.L_6:
        /*0028*/ 	.word	index@(_Z6renderPfii)
        /*002c*/ 	.word	0x00000000
.L_7:


//--------------------- .nv.compat                --------------------------
	.section	.nv.compat,"",@"SHT_CUDA_COMPAT_INFO"
	.align	4
        /*0000*/ 	.byte	0x02, 0x09, 0x00, 0x00, 0x02, 0x02, 0x01, 0x00, 0x02, 0x05, 0x05, 0x00, 0x03, 0x07, 0x01, 0x01
        /*0010*/ 	.byte	0x02, 0x03, 0x00, 0x00, 0x02, 0x06, 0x01, 0x00, 0x04, 0x0b, 0x08, 0x00, 0x01, 0x00, 0x00, 0x00
        /*0020*/ 	.byte	0x00, 0x00, 0x00, 0x00


//--------------------- .nv.info._Z6renderPfii    --------------------------
	.section	.nv.info._Z6renderPfii,"",@"SHT_CUDA_INFO"
	.sectionflags	@""
	.align	4


	//----- nvinfo : EIATTR_CUDA_API_VERSION
	.align		4
        /*0000*/ 	.byte	0x04, 0x37
        /*0002*/ 	.short	(.L_9 - .L_8)
.L_8:
        /*0004*/ 	.word	0x00000082


	//----- nvinfo : EIATTR_KPARAM_INFO
	.align		4
.L_9:
        /*0008*/ 	.byte	0x04, 0x17
        /*000a*/ 	.short	(.L_11 - .L_10)
.L_10:
        /*000c*/ 	.word	0x00000000
        /*0010*/ 	.short	0x0002
        /*0012*/ 	.short	0x000c
        /*0014*/ 	.byte	0x00, 0xf0, 0x11, 0x00


	//----- nvinfo : EIATTR_KPARAM_INFO
	.align		4
.L_11:
        /*0018*/ 	.byte	0x04, 0x17
        /*001a*/ 	.short	(.L_13 - .L_12)
.L_12:
        /*001c*/ 	.word	0x00000000
        /*0020*/ 	.short	0x0001
        /*0022*/ 	.short	0x0008
        /*0024*/ 	.byte	0x00, 0xf0, 0x11, 0x00


	//----- nvinfo : EIATTR_KPARAM_INFO
	.align		4
.L_13:
        /*0028*/ 	.byte	0x04, 0x17
        /*002a*/ 	.short	(.L_15 - .L_14)
.L_14:
        /*002c*/ 	.word	0x00000000
        /*0030*/ 	.short	0x0000
        /*0032*/ 	.short	0x0000
        /*0034*/ 	.byte	0x00, 0xf5, 0x21, 0x00


	//----- nvinfo : EIATTR_SPARSE_MMA_MASK
	.align		4
.L_15:
        /*0038*/ 	.byte	0x03, 0x50
        /*003a*/ 	.short	0x0000


	//----- nvinfo : EIATTR_MAXREG_COUNT
	.align		4
        /*003c*/ 	.byte	0x03, 0x1b
        /*003e*/ 	.short	0x00ff


	//----- nvinfo : EIATTR_MERCURY_ISA_VERSION
	.align		4
        /*0040*/ 	.byte	0x03, 0x5f
        /*0042*/ 	.short	0x0101


	//----- nvinfo : EIATTR_VRC_CTA_INIT_COUNT
	.align		4
        /*0044*/ 	.byte	0x02, 0x4a
	.zero		1
	.zero		1


	//----- nvinfo : EIATTR_EXIT_INSTR_OFFSETS
	.align		4
        /*0048*/ 	.byte	0x04, 0x1c
        /*004a*/ 	.short	(.L_17 - .L_16)


	//   ....[0]....
.L_16:
        /*004c*/ 	.word	0x000000c0


	//   ....[1]....
        /*0050*/ 	.word	0x00000370


	//----- nvinfo : EIATTR_CRS_STACK_SIZE
	.align		4
.L_17:
        /*0054*/ 	.byte	0x04, 0x1e
        /*0056*/ 	.short	(.L_19 - .L_18)
.L_18:
        /*0058*/ 	.word	0x00000000


	//----- nvinfo : EIATTR_CBANK_PARAM_SIZE
	.align		4
.L_19:
        /*005c*/ 	.byte	0x03, 0x19
        /*005e*/ 	.short	0x0010


	//----- nvinfo : EIATTR_PARAM_CBANK
	.align		4
        /*0060*/ 	.byte	0x04, 0x0a
        /*0062*/ 	.short	(.L_21 - .L_20)
	.align		4
.L_20:
        /*0064*/ 	.word	index@(.nv.constant0._Z6renderPfii)
        /*0068*/ 	.short	0x0380
        /*006a*/ 	.short	0x0010


	//----- nvinfo : EIATTR_SW_WAR
	.align		4
.L_21:
        /*006c*/ 	.byte	0x04, 0x36
        /*006e*/ 	.short	(.L_23 - .L_22)
.L_22:
        /*0070*/ 	.word	0x00000008
.L_23:


//--------------------- .nv.callgraph             --------------------------
	.section	.nv.callgraph,"",@"SHT_CUDA_CALLGRAPH"
	.align	4
	.sectionentsize	8
	.align		4
        /*0000*/ 	.word	0x00000000
	.align		4
        /*0004*/ 	.word	0xffffffff
	.align		4
        /*0008*/ 	.word	0x00000000
	.align		4
        /*000c*/ 	.word	0xfffffffe
	.align		4
        /*0010*/ 	.word	0x00000000
	.align		4
        /*0014*/ 	.word	0xfffffffd
	.align		4
        /*0018*/ 	.word	0x00000000
	.align		4
        /*001c*/ 	.word	0xfffffffc


//--------------------- .text._Z6renderPfii       --------------------------
	.section	.text._Z6renderPfii,"ax",@progbits
	.align	128
        .global         _Z6renderPfii
        .type           _Z6renderPfii,@function
        .size           _Z6renderPfii,(.L_x_16 - _Z6renderPfii)
        .other          _Z6renderPfii,@"STO_CUDA_ENTRY STV_DEFAULT"
_Z6renderPfii:
.text._Z6renderPfii:
[----:B------:R-:W-:Y:S01]  /*0000*/  LDC R1, c[0x0][0x37c] ;  /* 0x0000df00ff017b82 */ /* 0x000fe20000000800 */
[----:B------:R-:W0:Y:S07]  /*0010*/  S2R R2, SR_TID.Y ;  /* 0x0000000000027919 */ /* 0x000e2e0000002200 */
[----:B------:R-:W1:Y:S01]  /*0020*/  LDC R0, c[0x0][0x360] ;  /* 0x0000d800ff007b82 */ /* 0x000e620000000800 */
[----:B------:R-:W2:Y:S01]  /*0030*/  LDCU.64 UR6, c[0x0][0x388] ;  /* 0x00007100ff0677ac */ /* 0x000ea20008000a00 */
[----:B------:R-:W1:Y:S06]  /*0040*/  S2R R3, SR_TID.X ;  /* 0x0000000000037919 */ /* 0x000e6c0000002100 */
[----:B------:R-:W0:Y:S08]  /*0050*/  S2UR UR5, SR_CTAID.Y ;  /* 0x00000000000579c3 */ /* 0x000e300000002600 */
[----:B------:R-:W0:Y:S08]  /*0060*/  LDC R5, c[0x0][0x364] ;  /* 0x0000d900ff057b82 */ /* 0x000e300000000800 */
[----:B------:R-:W1:Y:S01]  /*0070*/  S2UR UR4, SR_CTAID.X ;  /* 0x00000000000479c3 */ /* 0x000e620000002500 */
[----:B0-----:R-:W-:-:S05]  /*0080*/  IMAD R2, R5, UR5, R2 ;  /* 0x0000000505027c24 */ /* 0x001fca000f8e0202 */
[----:B--2---:R-:W-:Y:S01]  /*0090*/  ISETP.GE.AND P0, PT, R2, UR7, PT ;  /* 0x0000000702007c0c */ /* 0x004fe2000bf06270 */
[----:B-1----:R-:W-:-:S05]  /*00a0*/  IMAD R3, R0, UR4, R3 ;  /* 0x0000000400037c24 */ /* 0x002fca000f8e0203 */
[----:B------:R-:W-:-:S13]  /*00b0*/  ISETP.GE.OR P0, PT, R3, UR6, P0 ;  /* 0x0000000603007c0c */ /* 0x000fda0008706670 */
[----:B------:R-:W-:Y:S05]  /*00c0*/  @P0 EXIT ;  /* 0x000000000000094d */ /* 0x000fea0003800000 */
[----:B------:R-:W-:Y:S01]  /*00d0*/  I2FP.F32.S32 R5, UR6 ;  /* 0x0000000600057c45 */ /* 0x000fe20008201400 */
[----:B------:R-:W0:Y:S01]  /*00e0*/  LDCU.64 UR4, c[0x0][0x358] ;  /* 0x00006b00ff0477ac */ /* 0x000e220008000a00 */
[----:B------:R-:W-:Y:S01]  /*00f0*/  I2FP.F32.S32 R0, R3 ;  /* 0x0000000300007245 */ /* 0x000fe20000201400 */
[----:B------:R-:W-:Y:S01]  /*0100*/  BSSY.RECONVERGENT B0, `(.L_x_0) ;  /* 0x000000f000007945 */ /* 0x000fe20003800200 */
[----:B------:R-:W1:Y:S08]  /*0110*/  MUFU.RCP R4, R5 ;  /* 0x0000000500047308 */ /* 0x000e700000001000 */
[----:B------:R-:W2:Y:S01]  /*0120*/  FCHK P0, R0, R5 ;  /* 0x0000000500007302 */ /* 0x000ea20000000000 */
[----:B-1----:R-:W-:-:S04]  /*0130*/  FFMA R7, -R5, R4, 1 ;  /* 0x3f80000005077423 */ /* 0x002fc80000000104 */
[----:B------:R-:W-:Y:S01]  /*0140*/  FFMA R7, R4, R7, R4 ;  /* 0x0000000704077223 */ /* 0x000fe20000000004 */
[----:B------:R-:W-:-:S03]  /*0150*/  IMAD R4, R2, UR6, R3 ;  /* 0x0000000602047c24 */ /* 0x000fc6000f8e0203 */
[----:B------:R-:W-:Y:S01]  /*0160*/  FFMA R6, R0, R7, RZ ;  /* 0x0000000700067223 */ /* 0x000fe200000000ff */
[----:B------:R-:W-:-:S03]  /*0170*/  IMAD R4, R4, 0x3, RZ ;  /* 0x0000000304047824 */ /* 0x000fc600078e02ff */
[----:B------:R-:W-:-:S04]  /*0180*/  FFMA R8, -R5, R6, R0 ;  /* 0x0000000605087223 */ /* 0x000fc80000000100 */
[----:B------:R-:W-:Y:S01]  /*0190*/  FFMA R3, R7, R8, R6 ;  /* 0x0000000807037223 */ /* 0x000fe20000000006 */
[----:B0-2---:R-:W-:Y:S06]  /*01a0*/  @!P0 BRA `(.L_x_1) ;  /* 0x0000000000108947 */ /* 0x005fec0003800000 */
[----:B------:R-:W-:Y:S01]  /*01b0*/  IMAD.MOV.U32 R3, RZ, RZ, R5 ;  /* 0x000000ffff037224 */ /* 0x000fe200078e0005 */
[----:B------:R-:W-:-:S07]  /*01c0*/  MOV R6, 0x1e0 ;  /* 0x000001e000067802 */ /* 0x000fce0000000f00 */
[----:B------:R-:W-:Y:S05]  /*01d0*/  CALL.REL.NOINC `($__internal_0_$__cuda_sm3x_div_rn_noftz_f32_slowpath) ;  /* 0x0000000000687944 */ /* 0x000fea0003c00000 */
[----:B------:R-:W-:-:S07]  /*01e0*/  IMAD.MOV.U32 R3, RZ, RZ, R0 ;  /* 0x000000ffff037224 */ /* 0x000fce00078e0000 */
.L_x_1:
[----:B------:R-:W-:Y:S05]  /*01f0*/  BSYNC.RECONVERGENT B0 ;  /* 0x0000000000007941 */ /* 0x000fea0003800200 */
.L_x_0:
[----:B------:R-:W0:Y:S01]  /*0200*/  LDCU UR6, c[0x0][0x38c] ;  /* 0x00007180ff0677ac */ /* 0x000e220008000800 */
[----:B------:R-:W1:Y:S01]  /*0210*/  LDC.64 R6, c[0x0][0x380] ;  /* 0x0000e000ff067b82 */ /* 0x000e620000000a00 */
[----:B------:R-:W-:Y:S01]  /*0220*/  I2FP.F32.U32 R0, R2 ;  /* 0x0000000200007245 */ /* 0x000fe20000201000 */
[----:B------:R-:W-:Y:S01]  /*0230*/  BSSY.RECONVERGENT B0, `(.L_x_2) ;  /* 0x0000010000007945 */ /* 0x000fe20003800200 */
[----:B0-----:R-:W-:-:S04]  /*0240*/  I2FP.F32.U32 R9, UR6 ;  /* 0x0000000600097c45 */ /* 0x001fc80008201000 */
[----:B------:R-:W0:Y:S01]  /*0250*/  MUFU.RCP R8, R9 ;  /* 0x0000000900087308 */ /* 0x000e220000001000 */
[----:B-1----:R-:W-:-:S05]  /*0260*/  IMAD.WIDE R4, R4, 0x4, R6 ;  /* 0x0000000404047825 */ /* 0x002fca00078e0206 */
[----:B------:R1:W-:Y:S02]  /*0270*/  STG.E desc[UR4][R4.64], R3 ;  /* 0x0000000304007986 */ /* 0x0003e4000c101904 */
[----:B------:R-:W2:Y:S01]  /*0280*/  FCHK P0, R0, R9 ;  /* 0x0000000900007302 */ /* 0x000ea20000000000 */
[----:B0-----:R-:W-:-:S04]  /*0290*/  FFMA R7, -R9, R8, 1 ;  /* 0x3f80000009077423 */ /* 0x001fc80000000108 */
[----:B------:R-:W-:-:S04]  /*02a0*/  FFMA R7, R8, R7, R8 ;  /* 0x0000000708077223 */ /* 0x000fc80000000008 */
[----:B------:R-:W-:-:S04]  /*02b0*/  FFMA R2, R0, R7, RZ ;  /* 0x0000000700027223 */ /* 0x000fc800000000ff */
[----:B------:R-:W-:-:S04]  /*02c0*/  FFMA R6, -R9, R2, R0 ;  /* 0x0000000209067223 */ /* 0x000fc80000000100 */
[----:B------:R-:W-:Y:S01]  /*02d0*/  FFMA R7, R7, R6, R2 ;  /* 0x0000000607077223 */ /* 0x000fe20000000002 */
[----:B-12---:R-:W-:Y:S06]  /*02e0*/  @!P0 BRA `(.L_x_3) ;  /* 0x0000000000108947 */ /* 0x006fec0003800000 */
[----:B------:R-:W-:Y:S01]  /*02f0*/  IMAD.MOV.U32 R3, RZ, RZ, R9 ;  /* 0x000000ffff037224 */ /* 0x000fe200078e0009 */
[----:B------:R-:W-:-:S07]  /*0300*/  MOV R6, 0x320 ;  /* 0x0000032000067802 */ /* 0x000fce0000000f00 */
[----:B------:R-:W-:Y:S05]  /*0310*/  CALL.REL.NOINC `($__internal_0_$__cuda_sm3x_div_rn_noftz_f32_slowpath) ;  /* 0x0000000000187944 */ /* 0x000fea0003c00000 */
[----:B------:R-:W-:-:S07]  /*0320*/  IMAD.MOV.U32 R7, RZ, RZ, R0 ;  /* 0x000000ffff077224 */ /* 0x000fce00078e0000 */
.L_x_3:
[----:B------:R-:W-:Y:S05]  /*0330*/  BSYNC.RECONVERGENT B0 ;  /* 0x0000000000007941 */ /* 0x000fea0003800200 */
.L_x_2:
[----:B------:R-:W-:Y:S01]  /*0340*/  IMAD.MOV.U32 R3, RZ, RZ, 0x3e4ccccd ;  /* 0x3e4ccccdff037424 */ /* 0x000fe200078e00ff */
[----:B------:R-:W-:Y:S04]  /*0350*/  STG.E desc[UR4][R4.64+0x4], R7 ;  /* 0x0000040704007986 */ /* 0x000fe8000c101904 */
[----:B------:R-:W-:Y:S01]  /*0360*/  STG.E desc[UR4][R4.64+0x8], R3 ;  /* 0x0000080304007986 */ /* 0x000fe2000c101904 */
[----:B------:R-:W-:Y:S05]  /*0370*/  EXIT ;  /* 0x000000000000794d */ /* 0x000fea0003800000 */
        .weak           $__internal_0_$__cuda_sm3x_div_rn_noftz_f32_slowpath
        .type           $__internal_0_$__cuda_sm3x_div_rn_noftz_f32_slowpath,@function
        .size           $__internal_0_$__cuda_sm3x_div_rn_noftz_f32_slowpath,(.L_x_16 - $__internal_0_$__cuda_sm3x_div_rn_noftz_f32_slowpath)
$__internal_0_$__cuda_sm3x_div_rn_noftz_f32_slowpath:
[----:B------:R-:W-:Y:S01]  /*0380*/  SHF.R.U32.HI R8, RZ, 0x17, R3 ;  /* 0x00000017ff087819 */ /* 0x000fe20000011603 */
[----:B------:R-:W-:Y:S01]  /*0390*/  BSSY.RECONVERGENT B1, `(.L_x_4) ;  /* 0x0000062000017945 */ /* 0x000fe20003800200 */
[----:B------:R-:W-:Y:S02]  /*03a0*/  SHF.R.U32.HI R7, RZ, 0x17, R0 ;  /* 0x00000017ff077819 */ /* 0x000fe40000011600 */
[----:B------:R-:W-:Y:S02]  /*03b0*/  LOP3.LUT R12, R8, 0xff, RZ, 0xc0, !PT ;  /* 0x000000ff080c7812 */ /* 0x000fe400078ec0ff */
[----:B------:R-:W-:-:S03]  /*03c0*/  LOP3.LUT R10, R7, 0xff, RZ, 0xc0, !PT ;  /* 0x000000ff070a7812 */ /* 0x000fc600078ec0ff */
[----:B------:R-:W-:Y:S02]  /*03d0*/  VIADD R9, R12, 0xffffffff ;  /* 0xffffffff0c097836 */ /* 0x000fe40000000000 */
[----:B------:R-:W-:-:S03]  /*03e0*/  VIADD R8, R10, 0xffffffff ;  /* 0xffffffff0a087836 */ /* 0x000fc60000000000 */
[----:B------:R-:W-:-:S04]  /*03f0*/  ISETP.GT.U32.AND P0, PT, R9, 0xfd, PT ;  /* 0x000000fd0900780c */ /* 0x000fc80003f04070 */
[----:B------:R-:W-:-:S13]  /*0400*/  ISETP.GT.U32.OR P0, PT, R8, 0xfd, P0 ;  /* 0x000000fd0800780c */ /* 0x000fda0000704470 */
[----:B------:R-:W-:Y:S01]  /*0410*/  @!P0 IMAD.MOV.U32 R7, RZ, RZ, RZ ;  /* 0x000000ffff078224 */ /* 0x000fe200078e00ff */
[----:B------:R-:W-:Y:S06]  /*0420*/  @!P0 BRA `(.L_x_5) ;  /* 0x00000000005c8947 */ /* 0x000fec0003800000 */
[----:B------:R-:W-:Y:S02]  /*0430*/  FSETP.GTU.FTZ.AND P0, PT, |R0|, +INF , PT ;  /* 0x7f8000000000780b */ /* 0x000fe40003f1c200 */
[----:B------:R-:W-:-:S04]  /*0440*/  FSETP.GTU.FTZ.AND P1, PT, |R3|, +INF , PT ;  /* 0x7f8000000300780b */ /* 0x000fc80003f3c200 */
[----:B------:R-:W-:-:S13]  /*0450*/  PLOP3.LUT P0, PT, P0, P1, PT, 0xf8, 0x8f ;  /* 0x00000000008f781c */ /* 0x000fda0000703f70 */
[----:B------:R-:W-:Y:S05]  /*0460*/  @P0 BRA `(.L_x_6) ;  /* 0x00000004004c0947 */ /* 0x000fea0003800000 */
[----:B------:R-:W-:-:S13]  /*0470*/  LOP3.LUT P0, RZ, R3, 0x7fffffff, R0, 0xc8, !PT ;  /* 0x7fffffff03ff7812 */ /* 0x000fda000780c800 */
[----:B------:R-:W-:Y:S05]  /*0480*/  @!P0 BRA `(.L_x_7) ;  /* 0x00000004003c8947 */ /* 0x000fea0003800000 */
[C---:B------:R-:W-:Y:S02]  /*0490*/  FSETP.NEU.FTZ.AND P2, PT, |R0|.reuse, +INF , PT ;  /* 0x7f8000000000780b */ /* 0x040fe40003f5d200 */
[----:B------:R-:W-:Y:S02]  /*04a0*/  FSETP.NEU.FTZ.AND P1, PT, |R3|, +INF , PT ;  /* 0x7f8000000300780b */ /* 0x000fe40003f3d200 */
[----:B------:R-:W-:-:S11]  /*04b0*/  FSETP.NEU.FTZ.AND P0, PT, |R0|, +INF , PT ;  /* 0x7f8000000000780b */ /* 0x000fd60003f1d200 */
[----:B------:R-:W-:Y:S05]  /*04c0*/  @!P1 BRA !P2, `(.L_x_7) ;  /* 0x00000004002c9947 */ /* 0x000fea0005000000 */
[----:B------:R-:W-:-:S04]  /*04d0*/  LOP3.LUT P2, RZ, R0, 0x7fffffff, RZ, 0xc0, !PT ;  /* 0x7fffffff00ff7812 */ /* 0x000fc8000784c0ff */
[----:B------:R-:W-:-:S13]  /*04e0*/  PLOP3.LUT P1, PT, P1, P2, PT, 0x2f, 0xf2 ;  /* 0x0000000000f2781c */ /* 0x000fda0000f24577 */
[----:B------:R-:W-:Y:S05]  /*04f0*/  @P1 BRA `(.L_x_8) ;  /* 0x0000000400181947 */ /* 0x000fea0003800000 */
[----:B------:R-:W-:-:S04]  /*0500*/  LOP3.LUT P1, RZ, R3, 0x7fffffff, RZ, 0xc0, !PT ;  /* 0x7fffffff03ff7812 */ /* 0x000fc8000782c0ff */
[----:B------:R-:W-:-:S13]  /*0510*/  PLOP3.LUT P0, PT, P0, P1, PT, 0x2f, 0xf2 ;  /* 0x0000000000f2781c */ /* 0x000fda0000702577 */
[----:B------:R-:W-:Y:S05]  /*0520*/  @P0 BRA `(.L_x_9) ;  /* 0x0000000400000947 */ /* 0x000fea0003800000 */
[----:B------:R-:W-:Y:S02]  /*0530*/  ISETP.GE.AND P0, PT, R8, RZ, PT ;  /* 0x000000ff0800720c */ /* 0x000fe40003f06270 */
[----:B------:R-:W-:-:S11]  /*0540*/  ISETP.GE.AND P1, PT, R9, RZ, PT ;  /* 0x000000ff0900720c */ /* 0x000fd60003f26270 */
[----:B------:R-:W-:Y:S02]  /*0550*/  @P0 IMAD.MOV.U32 R7, RZ, RZ, RZ ;  /* 0x000000ffff070224 */ /* 0x000fe400078e00ff */
[----:B------:R-:W-:Y:S01]  /*0560*/  @!P0 FFMA R0, R0, 1.84467440737095516160e+19, RZ ;  /* 0x5f80000000008823 */ /* 0x000fe200000000ff */
[----:B------:R-:W-:Y:S02]  /*0570*/  @!P0 IMAD.MOV.U32 R7, RZ, RZ, -0x40 ;  /* 0xffffffc0ff078424 */ /* 0x000fe400078e00ff */
[----:B------:R-:W-:Y:S02]  /*0580*/  @!P1 FFMA R3, R3, 1.84467440737095516160e+19, RZ ;  /* 0x5f80000003039823 */ /* 0x000fe400000000ff */
[----:B------:R-:W-:-:S07]  /*0590*/  @!P1 VIADD R7, R7, 0x40 ;  /* 0x0000004007079836 */ /* 0x000fce0000000000 */
.L_x_5:
[----:B------:R-:W-:Y:S01]  /*05a0*/  LEA R8, R12, 0xc0800000, 0x17 ;  /* 0xc08000000c087811 */ /* 0x000fe200078eb8ff */
[----:B------:R-:W-:Y:S04]  /*05b0*/  BSSY.RECONVERGENT B2, `(.L_x_10) ;  /* 0x0000036000027945 */ /* 0x000fe80003800200 */
[----:B------:R-:W-:Y:S02]  /*05c0*/  IMAD.IADD R8, R3, 0x1, -R8 ;  /* 0x0000000103087824 */ /* 0x000fe400078e0a08 */
[----:B------:R-:W-:Y:S02]  /*05d0*/  VIADD R3, R10, 0xffffff81 ;  /* 0xffffff810a037836 */ /* 0x000fe40000000000 */
[----:B------:R0:W1:Y:S01]  /*05e0*/  MUFU.RCP R9, R8 ;  /* 0x0000000800097308 */ /* 0x0000620000001000 */
[----:B------:R-:W-:Y:S01]  /*05f0*/  FADD.FTZ R11, -R8, -RZ ;  /* 0x800000ff080b7221 */ /* 0x000fe20000010100 */
[C---:B------:R-:W-:Y:S01]  /*0600*/  IMAD R0, R3.reuse, -0x800000, R0 ;  /* 0xff80000003007824 */ /* 0x040fe200078e0200 */
[----:B0-----:R-:W-:-:S05]  /*0610*/  IADD3 R8, PT, PT, R3, 0x7f, -R12 ;  /* 0x0000007f03087810 */ /* 0x001fca0007ffe80c */
[----:B------:R-:W-:Y:S02]  /*0620*/  IMAD.IADD R8, R8, 0x1, R7 ;  /* 0x0000000108087824 */ /* 0x000fe400078e0207 */
[----:B-1----:R-:W-:-:S04]  /*0630*/  FFMA R10, R9, R11, 1 ;  /* 0x3f800000090a7423 */ /* 0x002fc8000000000b */
[----:B------:R-:W-:-:S04]  /*0640*/  FFMA R14, R9, R10, R9 ;  /* 0x0000000a090e7223 */ /* 0x000fc80000000009 */
[----:B------:R-:W-:-:S04]  /*0650*/  FFMA R9, R0, R14, RZ ;  /* 0x0000000e00097223 */ /* 0x000fc800000000ff */
[----:B------:R-:W-:-:S04]  /*0660*/  FFMA R10, R11, R9, R0 ;  /* 0x000000090b0a7223 */ /* 0x000fc80000000000 */
[----:B------:R-:W-:-:S04]  /*0670*/  FFMA R9, R14, R10, R9 ;  /* 0x0000000a0e097223 */ /* 0x000fc80000000009 */
[----:B------:R-:W-:-:S04]  /*0680*/  FFMA R10, R11, R9, R0 ;  /* 0x000000090b0a7223 */ /* 0x000fc80000000000 */
[----:B------:R-:W-:-:S05]  /*0690*/  FFMA R0, R14, R10, R9 ;  /* 0x0000000a0e007223 */ /* 0x000fca0000000009 */
[----:B------:R-:W-:-:S04]  /*06a0*/  SHF.R.U32.HI R3, RZ, 0x17, R0 ;  /* 0x00000017ff037819 */ /* 0x000fc80000011600 */
[----:B------:R-:W-:-:S05]  /*06b0*/  LOP3.LUT R3, R3, 0xff, RZ, 0xc0, !PT ;  /* 0x000000ff03037812 */ /* 0x000fca00078ec0ff */
[----:B------:R-:W-:-:S04]  /*06c0*/  IMAD.IADD R11, R3, 0x1, R8 ;  /* 0x00000001030b7824 */ /* 0x000fc800078e0208 */
[----:B------:R-:W-:-:S05]  /*06d0*/  VIADD R3, R11, 0xffffffff ;  /* 0xffffffff0b037836 */ /* 0x000fca0000000000 */
[----:B------:R-:W-:-:S13]  /*06e0*/  ISETP.GE.U32.AND P0, PT, R3, 0xfe, PT ;  /* 0x000000fe0300780c */ /* 0x000fda0003f06070 */
[----:B------:R-:W-:Y:S05]  /*06f0*/  @!P0 BRA `(.L_x_11) ;  /* 0x0000000000808947 */ /* 0x000fea0003800000 */
[----:B------:R-:W-:-:S13]  /*0700*/  ISETP.GT.AND P0, PT, R11, 0xfe, PT ;  /* 0x000000fe0b00780c */ /* 0x000fda0003f04270 */
[----:B------:R-:W-:Y:S05]  /*0710*/  @P0 BRA `(.L_x_12) ;  /* 0x00000000006c0947 */ /* 0x000fea0003800000 */
[----:B------:R-:W-:-:S13]  /*0720*/  ISETP.GE.AND P0, PT, R11, 0x1, PT ;  /* 0x000000010b00780c */ /* 0x000fda0003f06270 */
[----:B------:R-:W-:Y:S05]  /*0730*/  @P0 BRA `(.L_x_13) ;  /* 0x0000000000740947 */ /* 0x000fea0003800000 */
[----:B------:R-:W-:Y:S02]  /*0740*/  ISETP.GE.AND P0, PT, R11, -0x18, PT ;  /* 0xffffffe80b00780c */ /* 0x000fe40003f06270 */
[----:B------:R-:W-:-:S11]  /*0750*/  LOP3.LUT R0, R0, 0x80000000, RZ, 0xc0, !PT ;  /* 0x8000000000007812 */ /* 0x000fd600078ec0ff */
[----:B------:R-:W-:Y:S05]  /*0760*/  @!P0 BRA `(.L_x_13) ;  /* 0x0000000000688947 */ /* 0x000fea0003800000 */
[CCC-:B------:R-:W-:Y:S01]  /*0770*/  FFMA.RZ R3, R14.reuse, R10.reuse, R9.reuse ;  /* 0x0000000a0e037223 */ /* 0x1c0fe2000000c009 */
[CCC-:B------:R-:W-:Y:S01]  /*0780*/  FFMA.RM R8, R14.reuse, R10.reuse, R9.reuse ;  /* 0x0000000a0e087223 */ /* 0x1c0fe20000004009 */
[C---:B------:R-:W-:Y:S02]  /*0790*/  ISETP.NE.AND P2, PT, R11.reuse, RZ, PT ;  /* 0x000000ff0b00720c */ /* 0x040fe40003f45270 */
[----:B------:R-:W-:Y:S02]  /*07a0*/  ISETP.NE.AND P1, PT, R11, RZ, PT ;  /* 0x000000ff0b00720c */ /* 0x000fe40003f25270 */
[----:B------:R-:W-:Y:S01]  /*07b0*/  LOP3.LUT R7, R3, 0x7fffff, RZ, 0xc0, !PT ;  /* 0x007fffff03077812 */ /* 0x000fe200078ec0ff */
[----:B------:R-:W-:Y:S01]  /*07c0*/  FFMA.RP R3, R14, R10, R9 ;  /* 0x0000000a0e037223 */ /* 0x000fe20000008009 */
[----:B------:R-:W-:Y:S02]  /*07d0*/  VIADD R10, R11, 0x20 ;  /* 0x000000200b0a7836 */ /* 0x000fe40000000000 */
[----:B------:R-:W-:Y:S01]  /*07e0*/  LOP3.LUT R7, R7, 0x800000, RZ, 0xfc, !PT ;  /* 0x0080000007077812 */ /* 0x000fe200078efcff */
[----:B------:R-:W-:Y:S01]  /*07f0*/  IMAD.MOV R9, RZ, RZ, -R11 ;  /* 0x000000ffff097224 */ /* 0x000fe200078e0a0b */
[----:B------:R-:W-:-:S02]  /*0800*/  FSETP.NEU.FTZ.AND P0, PT, R3, R8, PT ;  /* 0x000000080300720b */ /* 0x000fc40003f1d000 */
[----:B------:R-:W-:Y:S02]  /*0810*/  SHF.L.U32 R10, R7, R10, RZ ;  /* 0x0000000a070a7219 */ /* 0x000fe400000006ff */
[----:B------:R-:W-:Y:S02]  /*0820*/  SEL R8, R9, RZ, P2 ;  /* 0x000000ff09087207 */ /* 0x000fe40001000000 */
[----:B------:R-:W-:Y:S02]  /*0830*/  ISETP.NE.AND P1, PT, R10, RZ, P1 ;  /* 0x000000ff0a00720c */ /* 0x000fe40000f25270 */
[----:B------:R-:W-:Y:S02]  /*0840*/  SHF.R.U32.HI R8, RZ, R8, R7 ;  /* 0x00000008ff087219 */ /* 0x000fe40000011607 */
[----:B------:R-:W-:Y:S02]  /*0850*/  PLOP3.LUT P0, PT, P0, P1, PT, 0xf8, 0x8f ;  /* 0x00000000008f781c */ /* 0x000fe40000703f70 */
[----:B------:R-:W-:-:S02]  /*0860*/  SHF.R.U32.HI R10, RZ, 0x1, R8 ;  /* 0x00000001ff0a7819 */ /* 0x000fc40000011608 */
[----:B------:R-:W-:-:S04]  /*0870*/  SEL R3, RZ, 0x1, !P0 ;  /* 0x00000001ff037807 */ /* 0x000fc80004000000 */
[----:B------:R-:W-:-:S04]  /*0880*/  LOP3.LUT R3, R3, 0x1, R10, 0xf8, !PT ;  /* 0x0000000103037812 */ /* 0x000fc800078ef80a */
[----:B------:R-:W-:-:S05]  /*0890*/  LOP3.LUT R3, R3, R8, RZ, 0xc0, !PT ;  /* 0x0000000803037212 */ /* 0x000fca00078ec0ff */
[----:B------:R-:W-:-:S05]  /*08a0*/  IMAD.IADD R3, R10, 0x1, R3 ;  /* 0x000000010a037824 */ /* 0x000fca00078e0203 */
[----:B------:R-:W-:Y:S01]  /*08b0*/  LOP3.LUT R0, R3, R0, RZ, 0xfc, !PT ;  /* 0x0000000003007212 */ /* 0x000fe200078efcff */
[----:B------:R-:W-:Y:S06]  /*08c0*/  BRA `(.L_x_13) ;  /* 0x0000000000107947 */ /* 0x000fec0003800000 */
.L_x_12:
[----:B------:R-:W-:-:S04]  /*08d0*/  LOP3.LUT R0, R0, 0x80000000, RZ, 0xc0, !PT ;  /* 0x8000000000007812 */ /* 0x000fc800078ec0ff */
[----:B------:R-:W-:Y:S01]  /*08e0*/  LOP3.LUT R0, R0, 0x7f800000, RZ, 0xfc, !PT ;  /* 0x7f80000000007812 */ /* 0x000fe200078efcff */
[----:B------:R-:W-:Y:S06]  /*08f0*/  BRA `(.L_x_13) ;  /* 0x0000000000047947 */ /* 0x000fec0003800000 */
.L_x_11:
[----:B------:R-:W-:-:S07]  /*0900*/  IMAD R0, R8, 0x800000, R0 ;  /* 0x0080000008007824 */ /* 0x000fce00078e0200 */
.L_x_13:
[----:B------:R-:W-:Y:S05]  /*0910*/  BSYNC.RECONVERGENT B2 ;  /* 0x0000000000027941 */ /* 0x000fea0003800200 */
.L_x_10:
[----:B------:R-:W-:Y:S05]  /*0920*/  BRA `(.L_x_14) ;  /* 0x0000000000207947 */ /* 0x000fea0003800000 */
.L_x_9:
[----:B------:R-:W-:-:S04]  /*0930*/  LOP3.LUT R0, R3, 0x80000000, R0, 0x48, !PT ;  /* 0x8000000003007812 */ /* 0x000fc800078e4800 */
[----:B------:R-:W-:Y:S01]  /*0940*/  LOP3.LUT R0, R0, 0x7f800000, RZ, 0xfc, !PT ;  /* 0x7f80000000007812 */ /* 0x000fe200078efcff */
[----:B------:R-:W-:Y:S06]  /*0950*/  BRA `(.L_x_14) ;  /* 0x0000000000147947 */ /* 0x000fec0003800000 */
.L_x_8:
[----:B------:R-:W-:Y:S01]  /*0960*/  LOP3.LUT R0, R3, 0x80000000, R0, 0x48, !PT ;  /* 0x8000000003007812 */ /* 0x000fe200078e4800 */
[----:B------:R-:W-:Y:S06]  /*0970*/  BRA `(.L_x_14) ;  /* 0x00000000000c7947 */ /* 0x000fec0003800000 */
.L_x_7:
[----:B------:R-:W0:Y:S01]  /*0980*/  MUFU.RSQ R0, -QNAN ;  /* 0xffc0000000007908 */ /* 0x000e220000001400 */
[----:B------:R-:W-:Y:S05]  /*0990*/  BRA `(.L_x_14) ;  /* 0x0000000000047947 */ /* 0x000fea0003800000 */
.L_x_6:
[----:B------:R-:W-:-:S07]  /*09a0*/  FADD.FTZ R0, R0, R3 ;  /* 0x0000000300007221 */ /* 0x000fce0000010000 */
.L_x_14:
[----:B------:R-:W-:Y:S05]  /*09b0*/  BSYNC.RECONVERGENT B1 ;  /* 0x0000000000017941 */ /* 0x000fea0003800200 */
.L_x_4:
[----:B------:R-:W-:-:S04]  /*09c0*/  IMAD.MOV.U32 R7, RZ, RZ, 0x0 ;  /* 0x00000000ff077424 */ /* 0x000fc800078e00ff */
[----:B0-----:R-:W-:Y:S05]  /*09d0*/  RET.REL.NODEC R6 `(_Z6renderPfii) ;  /* 0xfffffff406887950 */ /* 0x001fea0003c3ffff */
.L_x_15:
[----:B------:R-:W-:-:S00]  /*09e0*/  BRA `(.L_x_15) ;  /* 0xfffffffc00fc7947 */ /* 0x000fc0000383ffff */
[----:B------:R-:W-:-:S00]  /*09f0*/  NOP ;  /* 0x0000000000007918 */ /* 0x000fc00000000000 */
        /* <DEDUP_REMOVED lines=8> */
.L_x_16:


//--------------------- .nv.shared.reserved.0     --------------------------
	.section	.nv.shared.reserved.0,"aw",@nobits
	.weak		__nv_reservedSMEM_offset_0_alias
	.size		__nv_reservedSMEM_offset_0_alias, 0, 64
	.other		__nv_reservedSMEM_offset_0_alias,@"STO_CUDA_RESERVED_SHARED STV_DEFAULT"
__nv_reservedSMEM_offset_0_alias:
	.zero		0
	.zero		64


//--------------------- .nv.constant0._Z6renderPfii --------------------------
	.section	.nv.constant0._Z6renderPfii,"a",@progbits
	.sectionflags	@""
	.align	4
.nv.constant0._Z6renderPfii:
	.zero		912


//--------------------- SYMBOLS --------------------------

	.type		.nv.reservedSmem.offset0,@object
	.size		.nv.reservedSmem.offset0,0x4
